//
// Generated by NVIDIA NVVM Compiler
//
// Compiler Build ID: CL-36424714
// Cuda compilation tools, release 13.0, V13.0.88
// Based on NVVM 20.0.0
//

.version 9.0
.target sm_100
.address_size 64

	// .globl	_Z14convolution_1dPiS_i
.const .align 4 .b8 d_filter[12];

.visible .entry _Z14convolution_1dPiS_i(
	.param .u64 .ptr .align 1 _Z14convolution_1dPiS_i_param_0,
	.param .u64 .ptr .align 1 _Z14convolution_1dPiS_i_param_1,
	.param .u32 _Z14convolution_1dPiS_i_param_2
)
{
	.reg .pred 	%p<4>;
	.reg .b32 	%r<19>;
	.reg .b64 	%rd<10>;

	ld.param.u64 	%rd1, [_Z14convolution_1dPiS_i_param_0];
	ld.param.u64 	%rd2, [_Z14convolution_1dPiS_i_param_1];
	ld.param.u32 	%r2, [_Z14convolution_1dPiS_i_param_2];
	mov.u32 	%r4, %ctaid.x;
	mov.u32 	%r5, %ntid.x;
	mov.u32 	%r6, %tid.x;
	mad.lo.s32 	%r7, %r4, %r5, %r6;
	setp.lt.s32 	%p1, %r7, 2;
	add.s32 	%r8, %r2, -2;
	setp.ge.s32 	%p2, %r7, %r8;
	or.pred  	%p3, %p1, %p2;
	@%p3 bra 	$L__BB0_2;
	cvta.to.global.u64 	%rd3, %rd2;
	cvta.to.global.u64 	%rd4, %rd1;
	add.s32 	%r9, %r7, -1;
	mul.wide.u32 	%rd5, %r9, 4;
	add.s64 	%rd6, %rd4, %rd5;
	ld.global.u32 	%r10, [%rd6];
	ld.const.u32 	%r11, [d_filter];
	mul.lo.s32 	%r12, %r11, %r10;
	mul.wide.u32 	%rd7, %r7, 4;
	add.s64 	%rd8, %rd4, %rd7;
	ld.global.u32 	%r13, [%rd8];
	ld.const.u32 	%r14, [d_filter+4];
	mad.lo.s32 	%r15, %r14, %r13, %r12;
	ld.global.u32 	%r16, [%rd8+4];
	ld.const.u32 	%r17, [d_filter+8];
	mad.lo.s32 	%r18, %r17, %r16, %r15;
	add.s64 	%rd9, %rd3, %rd7;
	st.global.u32 	[%rd9], %r18;
$L__BB0_2:
	ret;

}


// ===== COMPILED SASS (sm_100) =====

	.target	sm_100

	.elftype	@"ET_EXEC"


//--------------------- .note.nv.tkinfo           --------------------------
	.section	.note.nv.tkinfo,"",@"SHT_NOTE"
	.sectionflags	@"SHF_NOTE_NV_TKINFO"
	.tkinfo
        /*0018*/ 	.word	0x00000002
        /*0030*/ 	.string	""
        /*0030*/ 	.string	"ptxas"
        /*0030*/ 	.string	"Cuda compilation tools, release 13.0, V13.0.88"
        /*0030*/ 	.string	"Build cuda_13.0.r13.0/compiler.36424714_0"
        /*0030*/ 	.string	"-arch sm_100 -m 64 "



//--------------------- .note.nv.cuinfo           --------------------------
	.section	.note.nv.cuinfo,"",@"SHT_NOTE"
	.sectionflags	@"SHF_NOTE_NV_CUINFO"
        /*0018*/ 	.short	0x0002
        /*001a*/ 	.short	0x0064
        /*001c*/ 	.short	0x0082
	.zero		2


//--------------------- .nv.info                  --------------------------
	.section	.nv.info,"",@"SHT_CUDA_INFO"
	.align	4


	//----- nvinfo : EIATTR_REGCOUNT
	.align		4
        /*0000*/ 	.byte	0x04, 0x2f
        /*0002*/ 	.short	(.L_2 - .L_1)
	.align		4
.L_1:
        /*0004*/ 	.word	index@(_Z14convolution_1dPiS_i)
        /*0008*/ 	.word	0x00000010


	//----- nvinfo : EIATTR_FRAME_SIZE
	.align		4
.L_2:
        /*000c*/ 	.byte	0x04, 0x11
        /*000e*/ 	.short	(.L_4 - .L_3)
	.align		4
.L_3:
        /*0010*/ 	.word	index@(_Z14convolution_1dPiS_i)
        /*0014*/ 	.word	0x00000000


	//----- nvinfo : EIATTR_MIN_STACK_SIZE
	.align		4
.L_4:
        /*0018*/ 	.byte	0x04, 0x12
        /*001a*/ 	.short	(.L_6 - .L_5)
	.align		4
.L_5:
        /*001c*/ 	.word	index@(_Z14convolution_1dPiS_i)
        /*0020*/ 	.word	0x00000000
.L_6:


//--------------------- .nv.compat                --------------------------
	.section	.nv.compat,"",@"SHT_CUDA_COMPAT_INFO"
	.align	4
        /*0000*/ 	.byte	0x02, 0x09, 0x00, 0x00, 0x02, 0x02, 0x01, 0x00, 0x02, 0x05, 0x05, 0x00, 0x03, 0x07, 0x01, 0x01
        /*0010*/ 	.byte	0x02, 0x03, 0x00, 0x00, 0x02, 0x06, 0x01, 0x00, 0x04, 0x0b, 0x08, 0x00, 0x09, 0x00, 0x00, 0x00
        /*0020*/ 	.byte	0x00, 0x00, 0x00, 0x00


//--------------------- .nv.info._Z14convolution_1dPiS_i --------------------------
	.section	.nv.info._Z14convolution_1dPiS_i,"",@"SHT_CUDA_INFO"
	.sectionflags	@""
	.align	4


	//----- nvinfo : EIATTR_CUDA_API_VERSION
	.align		4
        /*0000*/ 	.byte	0x04, 0x37
        /*0002*/ 	.short	(.L_8 - .L_7)
.L_7:
        /*0004*/ 	.word	0x00000082


	//----- nvinfo : EIATTR_KPARAM_INFO
	.align		4
.L_8:
        /*0008*/ 	.byte	0x04, 0x17
        /*000a*/ 	.short	(.L_10 - .L_9)
.L_9:
        /*000c*/ 	.word	0x00000000
        /*0010*/ 	.short	0x0002
        /*0012*/ 	.short	0x0010
        /*0014*/ 	.byte	0x00, 0xf0, 0x11, 0x00


	//----- nvinfo : EIATTR_KPARAM_INFO
	.align		4
.L_10:
        /*0018*/ 	.byte	0x04, 0x17
        /*001a*/ 	.short	(.L_12 - .L_11)
.L_11:
        /*001c*/ 	.word	0x00000000
        /*0020*/ 	.short	0x0001
        /*0022*/ 	.short	0x0008
        /*0024*/ 	.byte	0x00, 0xf5, 0x21, 0x00


	//----- nvinfo : EIATTR_KPARAM_INFO
	.align		4
.L_12:
        /*0028*/ 	.byte	0x04, 0x17
        /*002a*/ 	.short	(.L_14 - .L_13)
.L_13:
        /*002c*/ 	.word	0x00000000
        /*0030*/ 	.short	0x0000
        /*0032*/ 	.short	0x0000
        /*0034*/ 	.byte	0x00, 0xf5, 0x21, 0x00


	//----- nvinfo : EIATTR_SPARSE_MMA_MASK
	.align		4
.L_14:
        /*0038*/ 	.byte	0x03, 0x50
        /*003a*/ 	.short	0x0000


	//----- nvinfo : EIATTR_MAXREG_COUNT
	.align		4
        /*003c*/ 	.byte	0x03, 0x1b
        /*003e*/ 	.short	0x00ff


	//----- nvinfo : EIATTR_MERCURY_ISA_VERSION
	.align		4
        /*0040*/ 	.byte	0x03, 0x5f
        /*0042*/ 	.short	0x0101


	//----- nvinfo : EIATTR_VRC_CTA_INIT_COUNT
	.align		4
        /*0044*/ 	.byte	0x02, 0x4a
	.zero		1
	.zero		1


	//----- nvinfo : EIATTR_EXIT_INSTR_OFFSETS
	.align		4
        /*0048*/ 	.byte	0x04, 0x1c
        /*004a*/ 	.short	(.L_16 - .L_15)


	//   ....[0]....
.L_15:
        /*004c*/ 	.word	0x00000090


	//   ....[1]....
        /*0050*/ 	.word	0x000001a0


	//----- nvinfo : EIATTR_CBANK_PARAM_SIZE
	.align		4
.L_16:
        /*0054*/ 	.byte	0x03, 0x19
        /*0056*/ 	.short	0x0014


	//----- nvinfo : EIATTR_PARAM_CBANK
	.align		4
        /*0058*/ 	.byte	0x04, 0x0a
        /*005a*/ 	.short	(.L_18 - .L_17)
	.align		4
.L_17:
        /*005c*/ 	.word	index@(.nv.constant0._Z14convolution_1dPiS_i)
        /*0060*/ 	.short	0x0380
        /*0062*/ 	.short	0x0014


	//----- nvinfo : EIATTR_SW_WAR
	.align		4
.L_18:
        /*0064*/ 	.byte	0x04, 0x36
        /*0066*/ 	.short	(.L_20 - .L_19)
.L_19:
        /*0068*/ 	.word	0x00000008
.L_20:


//--------------------- .nv.callgraph             --------------------------
	.section	.nv.callgraph,"",@"SHT_CUDA_CALLGRAPH"
	.align	4
	.sectionentsize	8
	.align		4
        /*0000*/ 	.word	0x00000000
	.align		4
        /*0004*/ 	.word	0xffffffff
	.align		4
        /*0008*/ 	.word	0x00000000
	.align		4
        /*000c*/ 	.word	0xfffffffe
	.align		4
        /*0010*/ 	.word	0x00000000
	.align		4
        /*0014*/ 	.word	0xfffffffd
	.align		4
        /*0018*/ 	.word	0x00000000
	.align		4
        /*001c*/ 	.word	0xfffffffc


//--------------------- .nv.constant3             --------------------------
	.section	.nv.constant3,"a",@progbits
	.align	4
.nv.constant3:
	.type		d_filter,@object
	.size		d_filter,(.L_0 - d_filter)
d_filter:
	.zero		12
.L_0:


//--------------------- .text._Z14convolution_1dPiS_i --------------------------
	.section	.text._Z14convolution_1dPiS_i,"ax",@progbits
	.align	128
        .global         _Z14convolution_1dPiS_i
        .type           _Z14convolution_1dPiS_i,@function
        .size           _Z14convolution_1dPiS_i,(.L_x_1 - _Z14convolution_1dPiS_i)
        .other          _Z14convolution_1dPiS_i,@"STO_CUDA_ENTRY STV_DEFAULT"
_Z14convolution_1dPiS_i:
.text._Z14convolution_1dPiS_i:
[----:B------:R-:W-:Y:S01]  /*0000*/  LDC R1, c[0x0][0x37c] ;  /* 0x0000df00ff017b82 */ /* 0x000fe20000000800 */
[----:B------:R-:W0:Y:S07]  /*0010*/  S2R R0, SR_TID.X ;  /* 0x0000000000007919 */ /* 0x000e2e0000002100 */
[----:B------:R-:W0:Y:S01]  /*0020*/  S2UR UR5, SR_CTAID.X ;  /* 0x00000000000579c3 */ /* 0x000e220000002500 */
[----:B------:R-:W1:Y:S07]  /*0030*/  LDCU UR4, c[0x0][0x390] ;  /* 0x00007200ff0477ac */ /* 0x000e6e0008000800 */
[----:B------:R-:W0:Y:S01]  /*0040*/  LDC R9, c[0x0][0x360] ;  /* 0x0000d800ff097b82 */ /* 0x000e220000000800 */
[----:B-1----:R-:W-:Y:S01]  /*0050*/  UIADD3 UR4, UPT, UPT, UR4, -0x2, URZ ;  /* 0xfffffffe04047890 */ /* 0x002fe2000fffe0ff */
[----:B0-----:R-:W-:-:S05]  /*0060*/  IMAD R9, R9, UR5, R0 ;  /* 0x0000000509097c24 */ /* 0x001fca000f8e0200 */
[----:B------:R-:W-:-:S04]  /*0070*/  ISETP.GE.AND P0, PT, R9, UR4, PT ;  /* 0x0000000409007c0c */ /* 0x000fc8000bf06270 */
[----:B------:R-:W-:-:S13]  /*0080*/  ISETP.LT.OR P0, PT, R9, 0x2, P0 ;  /* 0x000000020900780c */ /* 0x000fda0000701670 */
[----:B------:R-:W-:Y:S05]  /*0090*/  @P0 EXIT ;  /* 0x000000000000094d */ /* 0x000fea0003800000 */
[----:B------:R-:W0:Y:S01]  /*00a0*/  LDC.64 R4, c[0x0][0x380] ;  /* 0x0000e000ff047b82 */ /* 0x000e220000000a00 */
[----:B------:R-:W1:Y:S01]  /*00b0*/  LDCU.64 UR4, c[0x0][0x358] ;  /* 0x00006b00ff0477ac */ /* 0x000e620008000a00 */
[----:B------:R-:W-:Y:S01]  /*00c0*/  IADD3 R3, PT, PT, R9, -0x1, RZ ;  /* 0xffffffff09037810 */ /* 0x000fe20007ffe0ff */
[----:B------:R-:W2:Y:S05]  /*00d0*/  LDCU.64 UR6, c[0x3][URZ] ;  /* 0x00c00000ff0677ac */ /* 0x000eaa0008000a00 */
[----:B------:R-:W3:Y:S01]  /*00e0*/  LDC.64 R6, c[0x0][0x388] ;  /* 0x0000e200ff067b82 */ /* 0x000ee20000000a00 */
[----:B------:R-:W4:Y:S01]  /*00f0*/  LDCU UR8, c[0x3][0x8] ;  /* 0x00c00100ff0877ac */ /* 0x000f220008000800 */
[----:B0-----:R-:W-:-:S04]  /*0100*/  IMAD.WIDE.U32 R2, R3, 0x4, R4 ;  /* 0x0000000403027825 */ /* 0x001fc800078e0004 */
[C---:B------:R-:W-:Y:S02]  /*0110*/  IMAD.WIDE.U32 R4, R9.reuse, 0x4, R4 ;  /* 0x0000000409047825 */ /* 0x040fe400078e0004 */
[----:B-1----:R-:W2:Y:S04]  /*0120*/  LDG.E R2, desc[UR4][R2.64] ;  /* 0x0000000402027981 */ /* 0x002ea8000c1e1900 */
[----:B------:R-:W5:Y:S04]  /*0130*/  LDG.E R11, desc[UR4][R4.64] ;  /* 0x00000004040b7981 */ /* 0x000f68000c1e1900 */
[----:B------:R-:W4:Y:S01]  /*0140*/  LDG.E R13, desc[UR4][R4.64+0x4] ;  /* 0x00000404040d7981 */ /* 0x000f22000c1e1900 */
[----:B---3--:R-:W-:-:S04]  /*0150*/  IMAD.WIDE.U32 R6, R9, 0x4, R6 ;  /* 0x0000000409067825 */ /* 0x008fc800078e0006 */
[----:B--2---:R-:W-:-:S04]  /*0160*/  IMAD R0, R2, UR6, RZ ;  /* 0x0000000602007c24 */ /* 0x004fc8000f8e02ff */
[----:B-----5:R-:W-:-:S04]  /*0170*/  IMAD R0, R11, UR7, R0 ;  /* 0x000000070b007c24 */ /* 0x020fc8000f8e0200 */
[----:B----4-:R-:W-:-:S05]  /*0180*/  IMAD R13, R13, UR8, R0 ;  /* 0x000000080d0d7c24 */ /* 0x010fca000f8e0200 */
[----:B------:R-:W-:Y:S01]  /*0190*/  STG.E desc[UR4][R6.64], R13 ;  /* 0x0000000d06007986 */ /* 0x000fe2000c101904 */
[----:B------:R-:W-:Y:S05]  /*01a0*/  EXIT ;  /* 0x000000000000794d */ /* 0x000fea0003800000 */
.L_x_0:
[----:B------:R-:W-:-:S00]  /*01b0*/  BRA `(.L_x_0) ;  /* 0xfffffffc00fc7947 */ /* 0x000fc0000383ffff */
[----:B------:R-:W-:-:S00]  /*01c0*/  NOP ;  /* 0x0000000000007918 */ /* 0x000fc00000000000 */
        /* <DEDUP_REMOVED lines=11> */
.L_x_1:


//--------------------- .nv.shared.reserved.0     --------------------------
	.section	.nv.shared.reserved.0,"aw",@nobits
	.weak		__nv_reservedSMEM_offset_0_alias
	.size		__nv_reservedSMEM_offset_0_alias, 0, 64
	.other		__nv_reservedSMEM_offset_0_alias,@"STO_CUDA_RESERVED_SHARED STV_DEFAULT"
__nv_reservedSMEM_offset_0_alias:
	.zero		0
	.zero		64


//--------------------- .nv.constant0._Z14convolution_1dPiS_i --------------------------
	.section	.nv.constant0._Z14convolution_1dPiS_i,"a",@progbits
	.sectionflags	@""
	.align	4
.nv.constant0._Z14convolution_1dPiS_i:
	.zero		916


//--------------------- SYMBOLS --------------------------

	.type		.nv.reservedSmem.offset0,@object
	.size		.nv.reservedSmem.offset0,0x4
